//
// Generated by NVIDIA NVVM Compiler
//
// Compiler Build ID: CL-36424714
// Cuda compilation tools, release 13.0, V13.0.88
// Based on NVVM 20.0.0
//

.version 9.0
.target sm_100
.address_size 64

	// .globl	_Z10vector_addPfS_S_i

.visible .entry _Z10vector_addPfS_S_i(
	.param .u64 .ptr .align 1 _Z10vector_addPfS_S_i_param_0,
	.param .u64 .ptr .align 1 _Z10vector_addPfS_S_i_param_1,
	.param .u64 .ptr .align 1 _Z10vector_addPfS_S_i_param_2,
	.param .u32 _Z10vector_addPfS_S_i_param_3
)
{
	.reg .pred 	%p<2>;
	.reg .b32 	%r<11>;
	.reg .b32 	%f<4>;
	.reg .b64 	%rd<11>;

	ld.param.u64 	%rd1, [_Z10vector_addPfS_S_i_param_0];
	ld.param.u64 	%rd2, [_Z10vector_addPfS_S_i_param_1];
	ld.param.u64 	%rd3, [_Z10vector_addPfS_S_i_param_2];
	mov.u32 	%r2, %ctaid.x;
	mov.u32 	%r3, %ctaid.y;
	mov.u32 	%r4, %nctaid.x;
	mad.lo.s32 	%r5, %r3, %r4, %r2;
	mov.u32 	%r6, %ntid.x;
	mov.u32 	%r7, %ntid.y;
	mov.u32 	%r8, %tid.y;
	mov.u32 	%r9, %tid.x;
	mad.lo.s32 	%r10, %r5, %r7, %r8;
	mad.lo.s32 	%r1, %r10, %r6, %r9;
	setp.gt.s32 	%p1, %r1, 99;
	@%p1 bra 	$L__BB0_2;
	cvta.to.global.u64 	%rd4, %rd2;
	cvta.to.global.u64 	%rd5, %rd3;
	cvta.to.global.u64 	%rd6, %rd1;
	mul.wide.s32 	%rd7, %r1, 4;
	add.s64 	%rd8, %rd4, %rd7;
	ld.global.f32 	%f1, [%rd8];
	add.s64 	%rd9, %rd5, %rd7;
	ld.global.f32 	%f2, [%rd9];
	add.f32 	%f3, %f1, %f2;
	add.s64 	%rd10, %rd6, %rd7;
	st.global.f32 	[%rd10], %f3;
$L__BB0_2:
	ret;

}


// ===== COMPILED SASS (sm_100) =====

	.target	sm_100

	.elftype	@"ET_EXEC"


//--------------------- .note.nv.tkinfo           --------------------------
	.section	.note.nv.tkinfo,"",@"SHT_NOTE"
	.sectionflags	@"SHF_NOTE_NV_TKINFO"
	.tkinfo
        /*0018*/ 	.word	0x00000002
        /*0030*/ 	.string	""
        /*0030*/ 	.string	"ptxas"
        /*0030*/ 	.string	"Cuda compilation tools, release 13.0, V13.0.88"
        /*0030*/ 	.string	"Build cuda_13.0.r13.0/compiler.36424714_0"
        /*0030*/ 	.string	"-arch sm_100 -m 64 "



//--------------------- .note.nv.cuinfo           --------------------------
	.section	.note.nv.cuinfo,"",@"SHT_NOTE"
	.sectionflags	@"SHF_NOTE_NV_CUINFO"
        /*0018*/ 	.short	0x0002
        /*001a*/ 	.short	0x0064
        /*001c*/ 	.short	0x0082
	.zero		2


//--------------------- .nv.info                  --------------------------
	.section	.nv.info,"",@"SHT_CUDA_INFO"
	.align	4


	//----- nvinfo : EIATTR_REGCOUNT
	.align		4
        /*0000*/ 	.byte	0x04, 0x2f
        /*0002*/ 	.short	(.L_1 - .L_0)
	.align		4
.L_0:
        /*0004*/ 	.word	index@(_Z10vector_addPfS_S_i)
        /*0008*/ 	.word	0x0000000c


	//----- nvinfo : EIATTR_FRAME_SIZE
	.align		4
.L_1:
        /*000c*/ 	.byte	0x04, 0x11
        /*000e*/ 	.short	(.L_3 - .L_2)
	.align		4
.L_2:
        /*0010*/ 	.word	index@(_Z10vector_addPfS_S_i)
        /*0014*/ 	.word	0x00000000


	//----- nvinfo : EIATTR_MIN_STACK_SIZE
	.align		4
.L_3:
        /*0018*/ 	.byte	0x04, 0x12
        /*001a*/ 	.short	(.L_5 - .L_4)
	.align		4
.L_4:
        /*001c*/ 	.word	index@(_Z10vector_addPfS_S_i)
        /*0020*/ 	.word	0x00000000
.L_5:


//--------------------- .nv.compat                --------------------------
	.section	.nv.compat,"",@"SHT_CUDA_COMPAT_INFO"
	.align	4
        /*0000*/ 	.byte	0x02, 0x09, 0x00, 0x00, 0x02, 0x02, 0x01, 0x00, 0x02, 0x05, 0x05, 0x00, 0x03, 0x07, 0x01, 0x01
        /*0010*/ 	.byte	0x02, 0x03, 0x00, 0x00, 0x02, 0x06, 0x01, 0x00, 0x04, 0x0b, 0x08, 0x00, 0x09, 0x00, 0x00, 0x00
        /*0020*/ 	.byte	0x00, 0x00, 0x00, 0x00


//--------------------- .nv.info._Z10vector_addPfS_S_i --------------------------
	.section	.nv.info._Z10vector_addPfS_S_i,"",@"SHT_CUDA_INFO"
	.sectionflags	@""
	.align	4


	//----- nvinfo : EIATTR_CUDA_API_VERSION
	.align		4
        /*0000*/ 	.byte	0x04, 0x37
        /*0002*/ 	.short	(.L_7 - .L_6)
.L_6:
        /*0004*/ 	.word	0x00000082


	//----- nvinfo : EIATTR_KPARAM_INFO
	.align		4
.L_7:
        /*0008*/ 	.byte	0x04, 0x17
        /*000a*/ 	.short	(.L_9 - .L_8)
.L_8:
        /*000c*/ 	.word	0x00000000
        /*0010*/ 	.short	0x0003
        /*0012*/ 	.short	0x0018
        /*0014*/ 	.byte	0x00, 0xf0, 0x11, 0x00


	//----- nvinfo : EIATTR_KPARAM_INFO
	.align		4
.L_9:
        /*0018*/ 	.byte	0x04, 0x17
        /*001a*/ 	.short	(.L_11 - .L_10)
.L_10:
        /*001c*/ 	.word	0x00000000
        /*0020*/ 	.short	0x0002
        /*0022*/ 	.short	0x0010
        /*0024*/ 	.byte	0x00, 0xf5, 0x21, 0x00


	//----- nvinfo : EIATTR_KPARAM_INFO
	.align		4
.L_11:
        /*0028*/ 	.byte	0x04, 0x17
        /*002a*/ 	.short	(.L_13 - .L_12)
.L_12:
        /*002c*/ 	.word	0x00000000
        /*0030*/ 	.short	0x0001
        /*0032*/ 	.short	0x0008
        /*0034*/ 	.byte	0x00, 0xf5, 0x21, 0x00


	//----- nvinfo : EIATTR_KPARAM_INFO
	.align		4
.L_13:
        /*0038*/ 	.byte	0x04, 0x17
        /*003a*/ 	.short	(.L_15 - .L_14)
.L_14:
        /*003c*/ 	.word	0x00000000
        /*0040*/ 	.short	0x0000
        /*0042*/ 	.short	0x0000
        /*0044*/ 	.byte	0x00, 0xf5, 0x21, 0x00


	//----- nvinfo : EIATTR_SPARSE_MMA_MASK
	.align		4
.L_15:
        /*0048*/ 	.byte	0x03, 0x50
        /*004a*/ 	.short	0x0000


	//----- nvinfo : EIATTR_MAXREG_COUNT
	.align		4
        /*004c*/ 	.byte	0x03, 0x1b
        /*004e*/ 	.short	0x00ff


	//----- nvinfo : EIATTR_MERCURY_ISA_VERSION
	.align		4
        /*0050*/ 	.byte	0x03, 0x5f
        /*0052*/ 	.short	0x0101


	//----- nvinfo : EIATTR_VRC_CTA_INIT_COUNT
	.align		4
        /*0054*/ 	.byte	0x02, 0x4a
	.zero		1
	.zero		1


	//----- nvinfo : EIATTR_EXIT_INSTR_OFFSETS
	.align		4
        /*0058*/ 	.byte	0x04, 0x1c
        /*005a*/ 	.short	(.L_17 - .L_16)


	//   ....[0]....
.L_16:
        /*005c*/ 	.word	0x000000c0


	//   ....[1]....
        /*0060*/ 	.word	0x00000180


	//----- nvinfo : EIATTR_CBANK_PARAM_SIZE
	.align		4
.L_17:
        /*0064*/ 	.byte	0x03, 0x19
        /*0066*/ 	.short	0x001c


	//----- nvinfo : EIATTR_PARAM_CBANK
	.align		4
        /*0068*/ 	.byte	0x04, 0x0a
        /*006a*/ 	.short	(.L_19 - .L_18)
	.align		4
.L_18:
        /*006c*/ 	.word	index@(.nv.constant0._Z10vector_addPfS_S_i)
        /*0070*/ 	.short	0x0380
        /*0072*/ 	.short	0x001c


	//----- nvinfo : EIATTR_SW_WAR
	.align		4
.L_19:
        /*0074*/ 	.byte	0x04, 0x36
        /*0076*/ 	.short	(.L_21 - .L_20)
.L_20:
        /*0078*/ 	.word	0x00000008
.L_21:


//--------------------- .nv.callgraph             --------------------------
	.section	.nv.callgraph,"",@"SHT_CUDA_CALLGRAPH"
	.align	4
	.sectionentsize	8
	.align		4
        /*0000*/ 	.word	0x00000000
	.align		4
        /*0004*/ 	.word	0xffffffff
	.align		4
        /*0008*/ 	.word	0x00000000
	.align		4
        /*000c*/ 	.word	0xfffffffe
	.align		4
        /*0010*/ 	.word	0x00000000
	.align		4
        /*0014*/ 	.word	0xfffffffd
	.align		4
        /*0018*/ 	.word	0x00000000
	.align		4
        /*001c*/ 	.word	0xfffffffc


//--------------------- .text._Z10vector_addPfS_S_i --------------------------
	.section	.text._Z10vector_addPfS_S_i,"ax",@progbits
	.align	128
        .global         _Z10vector_addPfS_S_i
        .type           _Z10vector_addPfS_S_i,@function
        .size           _Z10vector_addPfS_S_i,(.L_x_1 - _Z10vector_addPfS_S_i)
        .other          _Z10vector_addPfS_S_i,@"STO_CUDA_ENTRY STV_DEFAULT"
_Z10vector_addPfS_S_i:
.text._Z10vector_addPfS_S_i:
[----:B------:R-:W-:Y:S01]  /*0000*/  LDC R1, c[0x0][0x37c] ;  /* 0x0000df00ff017b82 */ /* 0x000fe20000000800 */
[----:B------:R-:W0:Y:S07]  /*0010*/  S2R R3, SR_TID.Y ;  /* 0x0000000000037919 */ /* 0x000e2e0000002200 */
[----:B------:R-:W-:Y:S01]  /*0020*/  S2UR UR4, SR_CTAID.X ;  /* 0x00000000000479c3 */ /* 0x000fe20000002500 */
[----:B------:R-:W1:Y:S01]  /*0030*/  LDCU UR6, c[0x0][0x370] ;  /* 0x00006e00ff0677ac */ /* 0x000e620008000800 */
[----:B------:R-:W2:Y:S01]  /*0040*/  S2R R9, SR_TID.X ;  /* 0x0000000000097919 */ /* 0x000ea20000002100 */
[----:B------:R-:W2:Y:S05]  /*0050*/  LDCU UR7, c[0x0][0x360] ;  /* 0x00006c00ff0777ac */ /* 0x000eaa0008000800 */
[----:B------:R-:W1:Y:S08]  /*0060*/  S2UR UR5, SR_CTAID.Y ;  /* 0x00000000000579c3 */ /* 0x000e700000002600 */
[----:B------:R-:W0:Y:S01]  /*0070*/  LDC R0, c[0x0][0x364] ;  /* 0x0000d900ff007b82 */ /* 0x000e220000000800 */
[----:B-1----:R-:W-:-:S06]  /*0080*/  UIMAD UR4, UR5, UR6, UR4 ;  /* 0x00000006050472a4 */ /* 0x002fcc000f8e0204 */
[----:B0-----:R-:W-:-:S04]  /*0090*/  IMAD R0, R0, UR4, R3 ;  /* 0x0000000400007c24 */ /* 0x001fc8000f8e0203 */
[----:B--2---:R-:W-:-:S05]  /*00a0*/  IMAD R9, R0, UR7, R9 ;  /* 0x0000000700097c24 */ /* 0x004fca000f8e0209 */
[----:B------:R-:W-:-:S13]  /*00b0*/  ISETP.GT.AND P0, PT, R9, 0x63, PT ;  /* 0x000000630900780c */ /* 0x000fda0003f04270 */
[----:B------:R-:W-:Y:S05]  /*00c0*/  @P0 EXIT ;  /* 0x000000000000094d */ /* 0x000fea0003800000 */
[----:B------:R-:W0:Y:S01]  /*00d0*/  LDC.64 R2, c[0x0][0x388] ;  /* 0x0000e200ff027b82 */ /* 0x000e220000000a00 */
[----:B------:R-:W1:Y:S07]  /*00e0*/  LDCU.64 UR4, c[0x0][0x358] ;  /* 0x00006b00ff0477ac */ /* 0x000e6e0008000a00 */
[----:B------:R-:W2:Y:S08]  /*00f0*/  LDC.64 R4, c[0x0][0x390] ;  /* 0x0000e400ff047b82 */ /* 0x000eb00000000a00 */
[----:B------:R-:W3:Y:S01]  /*0100*/  LDC.64 R6, c[0x0][0x380] ;  /* 0x0000e000ff067b82 */ /* 0x000ee20000000a00 */
[----:B0-----:R-:W-:-:S06]  /*0110*/  IMAD.WIDE R2, R9, 0x4, R2 ;  /* 0x0000000409027825 */ /* 0x001fcc00078e0202 */
[----:B-1----:R-:W4:Y:S01]  /*0120*/  LDG.E R2, desc[UR4][R2.64] ;  /* 0x0000000402027981 */ /* 0x002f22000c1e1900 */
[----:B--2---:R-:W-:-:S06]  /*0130*/  IMAD.WIDE R4, R9, 0x4, R4 ;  /* 0x0000000409047825 */ /* 0x004fcc00078e0204 */
[----:B------:R-:W4:Y:S01]  /*0140*/  LDG.E R5, desc[UR4][R4.64] ;  /* 0x0000000404057981 */ /* 0x000f22000c1e1900 */
[----:B---3--:R-:W-:-:S04]  /*0150*/  IMAD.WIDE R6, R9, 0x4, R6 ;  /* 0x0000000409067825 */ /* 0x008fc800078e0206 */
[----:B----4-:R-:W-:-:S05]  /*0160*/  FADD R9, R2, R5 ;  /* 0x0000000502097221 */ /* 0x010fca0000000000 */
[----:B------:R-:W-:Y:S01]  /*0170*/  STG.E desc[UR4][R6.64], R9 ;  /* 0x0000000906007986 */ /* 0x000fe2000c101904 */
[----:B------:R-:W-:Y:S05]  /*0180*/  EXIT ;  /* 0x000000000000794d */ /* 0x000fea0003800000 */
.L_x_0:
[----:B------:R-:W-:-:S00]  /*0190*/  BRA `(.L_x_0) ;  /* 0xfffffffc00fc7947 */ /* 0x000fc0000383ffff */
[----:B------:R-:W-:-:S00]  /*01a0*/  NOP ;  /* 0x0000000000007918 */ /* 0x000fc00000000000 */
        /* <DEDUP_REMOVED lines=13> */
.L_x_1:


//--------------------- .nv.shared.reserved.0     --------------------------
	.section	.nv.shared.reserved.0,"aw",@nobits
	.weak		__nv_reservedSMEM_offset_0_alias
	.size		__nv_reservedSMEM_offset_0_alias, 0, 64
	.other		__nv_reservedSMEM_offset_0_alias,@"STO_CUDA_RESERVED_SHARED STV_DEFAULT"
__nv_reservedSMEM_offset_0_alias:
	.zero		0
	.zero		64


//--------------------- .nv.constant0._Z10vector_addPfS_S_i --------------------------
	.section	.nv.constant0._Z10vector_addPfS_S_i,"a",@progbits
	.sectionflags	@""
	.align	4
.nv.constant0._Z10vector_addPfS_S_i:
	.zero		924


//--------------------- SYMBOLS --------------------------

	.type		.nv.reservedSmem.offset0,@object
	.size		.nv.reservedSmem.offset0,0x4
